//
// Generated by NVIDIA NVVM Compiler
//
// Compiler Build ID: CL-36424714
// Cuda compilation tools, release 13.0, V13.0.88
// Based on NVVM 20.0.0
//

.version 9.0
.target sm_100
.address_size 64

	// .globl	_Z9SAXPY_gpuPfS_f

.visible .entry _Z9SAXPY_gpuPfS_f(
	.param .u64 .ptr .align 1 _Z9SAXPY_gpuPfS_f_param_0,
	.param .u64 .ptr .align 1 _Z9SAXPY_gpuPfS_f_param_1,
	.param .f32 _Z9SAXPY_gpuPfS_f_param_2
)
{
	.reg .pred 	%p<2>;
	.reg .b32 	%r<5>;
	.reg .b32 	%f<5>;
	.reg .b64 	%rd<8>;

	ld.param.u64 	%rd1, [_Z9SAXPY_gpuPfS_f_param_0];
	ld.param.u64 	%rd2, [_Z9SAXPY_gpuPfS_f_param_1];
	ld.param.f32 	%f1, [_Z9SAXPY_gpuPfS_f_param_2];
	mov.u32 	%r2, %ntid.x;
	mov.u32 	%r3, %ctaid.x;
	mov.u32 	%r4, %tid.x;
	mad.lo.s32 	%r1, %r2, %r3, %r4;
	setp.gt.u32 	%p1, %r1, 299999999;
	@%p1 bra 	$L__BB0_2;
	cvta.to.global.u64 	%rd3, %rd1;
	cvta.to.global.u64 	%rd4, %rd2;
	mul.wide.u32 	%rd5, %r1, 4;
	add.s64 	%rd6, %rd3, %rd5;
	ld.global.f32 	%f2, [%rd6];
	add.s64 	%rd7, %rd4, %rd5;
	ld.global.f32 	%f3, [%rd7];
	fma.rn.f32 	%f4, %f1, %f2, %f3;
	st.global.f32 	[%rd7], %f4;
$L__BB0_2:
	ret;

}


// ===== COMPILED SASS (sm_100) =====

	.target	sm_100

	.elftype	@"ET_EXEC"


//--------------------- .note.nv.tkinfo           --------------------------
	.section	.note.nv.tkinfo,"",@"SHT_NOTE"
	.sectionflags	@"SHF_NOTE_NV_TKINFO"
	.tkinfo
        /*0018*/ 	.word	0x00000002
        /*0030*/ 	.string	""
        /*0030*/ 	.string	"ptxas"
        /*0030*/ 	.string	"Cuda compilation tools, release 13.0, V13.0.88"
        /*0030*/ 	.string	"Build cuda_13.0.r13.0/compiler.36424714_0"
        /*0030*/ 	.string	"-arch sm_100 -m 64 "



//--------------------- .note.nv.cuinfo           --------------------------
	.section	.note.nv.cuinfo,"",@"SHT_NOTE"
	.sectionflags	@"SHF_NOTE_NV_CUINFO"
        /*0018*/ 	.short	0x0002
        /*001a*/ 	.short	0x0064
        /*001c*/ 	.short	0x0082
	.zero		2


//--------------------- .nv.info                  --------------------------
	.section	.nv.info,"",@"SHT_CUDA_INFO"
	.align	4


	//----- nvinfo : EIATTR_REGCOUNT
	.align		4
        /*0000*/ 	.byte	0x04, 0x2f
        /*0002*/ 	.short	(.L_1 - .L_0)
	.align		4
.L_0:
        /*0004*/ 	.word	index@(_Z9SAXPY_gpuPfS_f)
        /*0008*/ 	.word	0x0000000a


	//----- nvinfo : EIATTR_FRAME_SIZE
	.align		4
.L_1:
        /*000c*/ 	.byte	0x04, 0x11
        /*000e*/ 	.short	(.L_3 - .L_2)
	.align		4
.L_2:
        /*0010*/ 	.word	index@(_Z9SAXPY_gpuPfS_f)
        /*0014*/ 	.word	0x00000000


	//----- nvinfo : EIATTR_MIN_STACK_SIZE
	.align		4
.L_3:
        /*0018*/ 	.byte	0x04, 0x12
        /*001a*/ 	.short	(.L_5 - .L_4)
	.align		4
.L_4:
        /*001c*/ 	.word	index@(_Z9SAXPY_gpuPfS_f)
        /*0020*/ 	.word	0x00000000
.L_5:


//--------------------- .nv.compat                --------------------------
	.section	.nv.compat,"",@"SHT_CUDA_COMPAT_INFO"
	.align	4
        /*0000*/ 	.byte	0x02, 0x09, 0x00, 0x00, 0x02, 0x02, 0x01, 0x00, 0x02, 0x05, 0x05, 0x00, 0x03, 0x07, 0x01, 0x01
        /*0010*/ 	.byte	0x02, 0x03, 0x00, 0x00, 0x02, 0x06, 0x01, 0x00, 0x04, 0x0b, 0x08, 0x00, 0x09, 0x00, 0x00, 0x00
        /*0020*/ 	.byte	0x00, 0x00, 0x00, 0x00


//--------------------- .nv.info._Z9SAXPY_gpuPfS_f --------------------------
	.section	.nv.info._Z9SAXPY_gpuPfS_f,"",@"SHT_CUDA_INFO"
	.sectionflags	@""
	.align	4


	//----- nvinfo : EIATTR_CUDA_API_VERSION
	.align		4
        /*0000*/ 	.byte	0x04, 0x37
        /*0002*/ 	.short	(.L_7 - .L_6)
.L_6:
        /*0004*/ 	.word	0x00000082


	//----- nvinfo : EIATTR_KPARAM_INFO
	.align		4
.L_7:
        /*0008*/ 	.byte	0x04, 0x17
        /*000a*/ 	.short	(.L_9 - .L_8)
.L_8:
        /*000c*/ 	.word	0x00000000
        /*0010*/ 	.short	0x0002
        /*0012*/ 	.short	0x0010
        /*0014*/ 	.byte	0x00, 0xf0, 0x11, 0x00


	//----- nvinfo : EIATTR_KPARAM_INFO
	.align		4
.L_9:
        /*0018*/ 	.byte	0x04, 0x17
        /*001a*/ 	.short	(.L_11 - .L_10)
.L_10:
        /*001c*/ 	.word	0x00000000
        /*0020*/ 	.short	0x0001
        /*0022*/ 	.short	0x0008
        /*0024*/ 	.byte	0x00, 0xf5, 0x21, 0x00


	//----- nvinfo : EIATTR_KPARAM_INFO
	.align		4
.L_11:
        /*0028*/ 	.byte	0x04, 0x17
        /*002a*/ 	.short	(.L_13 - .L_12)
.L_12:
        /*002c*/ 	.word	0x00000000
        /*0030*/ 	.short	0x0000
        /*0032*/ 	.short	0x0000
        /*0034*/ 	.byte	0x00, 0xf5, 0x21, 0x00


	//----- nvinfo : EIATTR_SPARSE_MMA_MASK
	.align		4
.L_13:
        /*0038*/ 	.byte	0x03, 0x50
        /*003a*/ 	.short	0x0000


	//----- nvinfo : EIATTR_MAXREG_COUNT
	.align		4
        /*003c*/ 	.byte	0x03, 0x1b
        /*003e*/ 	.short	0x00ff


	//----- nvinfo : EIATTR_MERCURY_ISA_VERSION
	.align		4
        /*0040*/ 	.byte	0x03, 0x5f
        /*0042*/ 	.short	0x0101


	//----- nvinfo : EIATTR_VRC_CTA_INIT_COUNT
	.align		4
        /*0044*/ 	.byte	0x02, 0x4a
	.zero		1
	.zero		1


	//----- nvinfo : EIATTR_EXIT_INSTR_OFFSETS
	.align		4
        /*0048*/ 	.byte	0x04, 0x1c
        /*004a*/ 	.short	(.L_15 - .L_14)


	//   ....[0]....
.L_14:
        /*004c*/ 	.word	0x00000060


	//   ....[1]....
        /*0050*/ 	.word	0x00000110


	//----- nvinfo : EIATTR_CBANK_PARAM_SIZE
	.align		4
.L_15:
        /*0054*/ 	.byte	0x03, 0x19
        /*0056*/ 	.short	0x0014


	//----- nvinfo : EIATTR_PARAM_CBANK
	.align		4
        /*0058*/ 	.byte	0x04, 0x0a
        /*005a*/ 	.short	(.L_17 - .L_16)
	.align		4
.L_16:
        /*005c*/ 	.word	index@(.nv.constant0._Z9SAXPY_gpuPfS_f)
        /*0060*/ 	.short	0x0380
        /*0062*/ 	.short	0x0014


	//----- nvinfo : EIATTR_SW_WAR
	.align		4
.L_17:
        /*0064*/ 	.byte	0x04, 0x36
        /*0066*/ 	.short	(.L_19 - .L_18)
.L_18:
        /*0068*/ 	.word	0x00000008
.L_19:


//--------------------- .nv.callgraph             --------------------------
	.section	.nv.callgraph,"",@"SHT_CUDA_CALLGRAPH"
	.align	4
	.sectionentsize	8
	.align		4
        /*0000*/ 	.word	0x00000000
	.align		4
        /*0004*/ 	.word	0xffffffff
	.align		4
        /*0008*/ 	.word	0x00000000
	.align		4
        /*000c*/ 	.word	0xfffffffe
	.align		4
        /*0010*/ 	.word	0x00000000
	.align		4
        /*0014*/ 	.word	0xfffffffd
	.align		4
        /*0018*/ 	.word	0x00000000
	.align		4
        /*001c*/ 	.word	0xfffffffc


//--------------------- .text._Z9SAXPY_gpuPfS_f   --------------------------
	.section	.text._Z9SAXPY_gpuPfS_f,"ax",@progbits
	.align	128
        .global         _Z9SAXPY_gpuPfS_f
        .type           _Z9SAXPY_gpuPfS_f,@function
        .size           _Z9SAXPY_gpuPfS_f,(.L_x_1 - _Z9SAXPY_gpuPfS_f)
        .other          _Z9SAXPY_gpuPfS_f,@"STO_CUDA_ENTRY STV_DEFAULT"
_Z9SAXPY_gpuPfS_f:
.text._Z9SAXPY_gpuPfS_f:
[----:B------:R-:W-:Y:S01]  /*0000*/  LDC R1, c[0x0][0x37c] ;  /* 0x0000df00ff017b82 */ /* 0x000fe20000000800 */
[----:B------:R-:W0:Y:S01]  /*0010*/  S2R R7, SR_CTAID.X ;  /* 0x0000000000077919 */ /* 0x000e220000002500 */
[----:B------:R-:W0:Y:S01]  /*0020*/  LDCU UR4, c[0x0][0x360] ;  /* 0x00006c00ff0477ac */ /* 0x000e220008000800 */
[----:B------:R-:W0:Y:S02]  /*0030*/  S2R R0, SR_TID.X ;  /* 0x0000000000007919 */ /* 0x000e240000002100 */
[----:B0-----:R-:W-:-:S05]  /*0040*/  IMAD R7, R7, UR4, R0 ;  /* 0x0000000407077c24 */ /* 0x001fca000f8e0200 */
[----:B------:R-:W-:-:S13]  /*0050*/  ISETP.GT.U32.AND P0, PT, R7, 0x11e1a2ff, PT ;  /* 0x11e1a2ff0700780c */ /* 0x000fda0003f04070 */
[----:B------:R-:W-:Y:S05]  /*0060*/  @P0 EXIT ;  /* 0x000000000000094d */ /* 0x000fea0003800000 */
[----:B------:R-:W0:Y:S01]  /*0070*/  LDC.64 R2, c[0x0][0x380] ;  /* 0x0000e000ff027b82 */ /* 0x000e220000000a00 */
[----:B------:R-:W1:Y:S01]  /*0080*/  LDCU.64 UR4, c[0x0][0x358] ;  /* 0x00006b00ff0477ac */ /* 0x000e620008000a00 */
[----:B------:R-:W2:Y:S06]  /*0090*/  LDCU UR6, c[0x0][0x390] ;  /* 0x00007200ff0677ac */ /* 0x000eac0008000800 */
[----:B------:R-:W3:Y:S01]  /*00a0*/  LDC.64 R4, c[0x0][0x388] ;  /* 0x0000e200ff047b82 */ /* 0x000ee20000000a00 */
[----:B0-----:R-:W-:-:S06]  /*00b0*/  IMAD.WIDE.U32 R2, R7, 0x4, R2 ;  /* 0x0000000407027825 */ /* 0x001fcc00078e0002 */
[----:B-1----:R-:W2:Y:S01]  /*00c0*/  LDG.E R2, desc[UR4][R2.64] ;  /* 0x0000000402027981 */ /* 0x002ea2000c1e1900 */
[----:B---3--:R-:W-:-:S05]  /*00d0*/  IMAD.WIDE.U32 R4, R7, 0x4, R4 ;  /* 0x0000000407047825 */ /* 0x008fca00078e0004 */
[----:B------:R-:W2:Y:S02]  /*00e0*/  LDG.E R7, desc[UR4][R4.64] ;  /* 0x0000000404077981 */ /* 0x000ea4000c1e1900 */
[----:B--2---:R-:W-:-:S05]  /*00f0*/  FFMA R7, R2, UR6, R7 ;  /* 0x0000000602077c23 */ /* 0x004fca0008000007 */
[----:B------:R-:W-:Y:S01]  /*0100*/  STG.E desc[UR4][R4.64], R7 ;  /* 0x0000000704007986 */ /* 0x000fe2000c101904 */
[----:B------:R-:W-:Y:S05]  /*0110*/  EXIT ;  /* 0x000000000000794d */ /* 0x000fea0003800000 */
.L_x_0:
[----:B------:R-:W-:-:S00]  /*0120*/  BRA `(.L_x_0) ;  /* 0xfffffffc00fc7947 */ /* 0x000fc0000383ffff */
[----:B------:R-:W-:-:S00]  /*0130*/  NOP ;  /* 0x0000000000007918 */ /* 0x000fc00000000000 */
        /* <DEDUP_REMOVED lines=12> */
.L_x_1:


//--------------------- .nv.shared.reserved.0     --------------------------
	.section	.nv.shared.reserved.0,"aw",@nobits
	.weak		__nv_reservedSMEM_offset_0_alias
	.size		__nv_reservedSMEM_offset_0_alias, 0, 64
	.other		__nv_reservedSMEM_offset_0_alias,@"STO_CUDA_RESERVED_SHARED STV_DEFAULT"
__nv_reservedSMEM_offset_0_alias:
	.zero		0
	.zero		64


//--------------------- .nv.constant0._Z9SAXPY_gpuPfS_f --------------------------
	.section	.nv.constant0._Z9SAXPY_gpuPfS_f,"a",@progbits
	.sectionflags	@""
	.align	4
.nv.constant0._Z9SAXPY_gpuPfS_f:
	.zero		916


//--------------------- SYMBOLS --------------------------

	.type		.nv.reservedSmem.offset0,@object
	.size		.nv.reservedSmem.offset0,0x4
